//
// Generated by NVIDIA NVVM Compiler
//
// Compiler Build ID: CL-36424714
// Cuda compilation tools, release 13.0, V13.0.88
// Based on NVVM 20.0.0
//

.version 9.0
.target sm_100
.address_size 64

	// .globl	_Z8a_kernelv
.extern .func  (.param .b32 func_retval0) vprintf
(
	.param .b64 vprintf_param_0,
	.param .b64 vprintf_param_1
)
;
.global .align 1 .b8 $str[26] = {72, 101, 108, 108, 111, 32, 119, 111, 114, 108, 100, 32, 102, 114, 111, 109, 32, 116, 104, 101, 32, 71, 80, 85, 10};

.visible .entry _Z8a_kernelv()
{
	.reg .b32 	%r<3>;
	.reg .b64 	%rd<3>;

	mov.u64 	%rd1, $str;
	cvta.global.u64 	%rd2, %rd1;
	{ // callseq 0, 0
	.param .b64 param0;
	st.param.b64 	[param0], %rd2;
	.param .b64 param1;
	st.param.b64 	[param1], 0;
	.param .b32 retval0;
	call.uni (retval0), 
	vprintf, 
	(
	param0, 
	param1
	);
	ld.param.b32 	%r1, [retval0];
	} // callseq 0
	ret;

}


// ===== COMPILED SASS (sm_100) =====

	.target	sm_100

	.elftype	@"ET_EXEC"


//--------------------- .note.nv.tkinfo           --------------------------
	.section	.note.nv.tkinfo,"",@"SHT_NOTE"
	.sectionflags	@"SHF_NOTE_NV_TKINFO"
	.tkinfo
        /*0018*/ 	.word	0x00000002
        /*0030*/ 	.string	""
        /*0030*/ 	.string	"ptxas"
        /*0030*/ 	.string	"Cuda compilation tools, release 13.0, V13.0.88"
        /*0030*/ 	.string	"Build cuda_13.0.r13.0/compiler.36424714_0"
        /*0030*/ 	.string	"-arch sm_100 -m 64 "



//--------------------- .note.nv.cuinfo           --------------------------
	.section	.note.nv.cuinfo,"",@"SHT_NOTE"
	.sectionflags	@"SHF_NOTE_NV_CUINFO"
        /*0018*/ 	.short	0x0002
        /*001a*/ 	.short	0x0064
        /*001c*/ 	.short	0x0082
	.zero		2


//--------------------- .nv.info                  --------------------------
	.section	.nv.info,"",@"SHT_CUDA_INFO"
	.align	4


	//----- nvinfo : EIATTR_REGCOUNT
	.align		4
        /*0000*/ 	.byte	0x04, 0x2f
        /*0002*/ 	.short	(.L_2 - .L_1)
	.align		4
.L_1:
        /*0004*/ 	.word	index@(_Z8a_kernelv)
        /*0008*/ 	.word	0x00000018


	//----- nvinfo : EIATTR_FRAME_SIZE
	.align		4
.L_2:
        /*000c*/ 	.byte	0x04, 0x11
        /*000e*/ 	.short	(.L_4 - .L_3)
	.align		4
.L_3:
        /*0010*/ 	.word	index@(_Z8a_kernelv)
        /*0014*/ 	.word	0x00000000


	//----- nvinfo : EIATTR_MIN_STACK_SIZE
	.align		4
.L_4:
        /*0018*/ 	.byte	0x04, 0x12
        /*001a*/ 	.short	(.L_6 - .L_5)
	.align		4
.L_5:
        /*001c*/ 	.word	index@(_Z8a_kernelv)
        /*0020*/ 	.word	0x00000000
.L_6:


//--------------------- .nv.compat                --------------------------
	.section	.nv.compat,"",@"SHT_CUDA_COMPAT_INFO"
	.align	4
        /*0000*/ 	.byte	0x02, 0x09, 0x00, 0x00, 0x02, 0x02, 0x01, 0x00, 0x02, 0x05, 0x05, 0x00, 0x03, 0x07, 0x01, 0x01
        /*0010*/ 	.byte	0x02, 0x03, 0x00, 0x00, 0x02, 0x06, 0x01, 0x00, 0x04, 0x0b, 0x08, 0x00, 0x09, 0x00, 0x00, 0x00
        /*0020*/ 	.byte	0x00, 0x00, 0x00, 0x00


//--------------------- .nv.info._Z8a_kernelv     --------------------------
	.section	.nv.info._Z8a_kernelv,"",@"SHT_CUDA_INFO"
	.sectionflags	@""
	.align	4


	//----- nvinfo : EIATTR_CUDA_API_VERSION
	.align		4
        /*0000*/ 	.byte	0x04, 0x37
        /*0002*/ 	.short	(.L_8 - .L_7)
.L_7:
        /*0004*/ 	.word	0x00000082


	//----- nvinfo : EIATTR_SPARSE_MMA_MASK
	.align		4
.L_8:
        /*0008*/ 	.byte	0x03, 0x50
        /*000a*/ 	.short	0x0000


	//----- nvinfo : EIATTR_MAXREG_COUNT
	.align		4
        /*000c*/ 	.byte	0x03, 0x1b
        /*000e*/ 	.short	0x00ff


	//----- nvinfo : EIATTR_EXTERNS
	.align		4
        /*0010*/ 	.byte	0x04, 0x0f
        /*0012*/ 	.short	(.L_10 - .L_9)


	//   ....[0]....
	.align		4
.L_9:
        /*0014*/ 	.word	index@(vprintf)


	//----- nvinfo : EIATTR_MERCURY_ISA_VERSION
	.align		4
.L_10:
        /*0018*/ 	.byte	0x03, 0x5f
        /*001a*/ 	.short	0x0101


	//----- nvinfo : EIATTR_VRC_CTA_INIT_COUNT
	.align		4
        /*001c*/ 	.byte	0x02, 0x4a
	.zero		1
	.zero		1


	//----- nvinfo : EIATTR_SYSCALL_OFFSETS
	.align		4
        /*0020*/ 	.byte	0x04, 0x46
        /*0022*/ 	.short	(.L_12 - .L_11)


	//   ....[0]....
.L_11:
        /*0024*/ 	.word	0x00000080


	//----- nvinfo : EIATTR_EXIT_INSTR_OFFSETS
	.align		4
.L_12:
        /*0028*/ 	.byte	0x04, 0x1c
        /*002a*/ 	.short	(.L_14 - .L_13)


	//   ....[0]....
.L_13:
        /*002c*/ 	.word	0x00000090


	//----- nvinfo : EIATTR_SW_WAR
	.align		4
.L_14:
        /*0030*/ 	.byte	0x04, 0x36
        /*0032*/ 	.short	(.L_16 - .L_15)
.L_15:
        /*0034*/ 	.word	0x00000008
.L_16:


//--------------------- .nv.callgraph             --------------------------
	.section	.nv.callgraph,"",@"SHT_CUDA_CALLGRAPH"
	.align	4
	.sectionentsize	8
	.align		4
        /*0000*/ 	.word	0x00000000
	.align		4
        /*0004*/ 	.word	0xffffffff
	.align		4
        /*0008*/ 	.word	index@(_Z8a_kernelv)
	.align		4
        /*000c*/ 	.word	index@(vprintf)
	.align		4
        /*0010*/ 	.word	0x00000000
	.align		4
        /*0014*/ 	.word	0xfffffffe
	.align		4
        /*0018*/ 	.word	0x00000000
	.align		4
        /*001c*/ 	.word	0xfffffffd
	.align		4
        /*0020*/ 	.word	0x00000000
	.align		4
        /*0024*/ 	.word	0xfffffffc


//--------------------- .nv.constant4             --------------------------
	.section	.nv.constant4,"a",@progbits
	.align	8
	.align		8
.nv.constant4:
        /*0000*/ 	.dword	vprintf
	.align		8
        /*0008*/ 	.dword	$str


//--------------------- .text._Z8a_kernelv        --------------------------
	.section	.text._Z8a_kernelv,"ax",@progbits
	.align	128
        .global         _Z8a_kernelv
        .type           _Z8a_kernelv,@function
        .size           _Z8a_kernelv,(.L_x_2 - _Z8a_kernelv)
        .other          _Z8a_kernelv,@"STO_CUDA_ENTRY STV_DEFAULT"
_Z8a_kernelv:
.text._Z8a_kernelv:
[----:B------:R-:W0:Y:S01]  /*0000*/  LDC R1, c[0x0][0x37c] ;  /* 0x0000df00ff017b82 */ /* 0x000e220000000800 */
[----:B------:R-:W-:Y:S01]  /*0010*/  MOV R0, 0x0 ;  /* 0x0000000000007802 */ /* 0x000fe20000000f00 */
[----:B------:R-:W1:Y:S01]  /*0020*/  LDCU.64 UR4, c[0x4][0x8] ;  /* 0x01000100ff0477ac */ /* 0x000e620008000a00 */
[----:B------:R-:W-:-:S05]  /*0030*/  CS2R R6, SRZ ;  /* 0x0000000000067805 */ /* 0x000fca000001ff00 */
[----:B------:R2:W3:Y:S01]  /*0040*/  LDC.64 R2, c[0x4][R0] ;  /* 0x0100000000027b82 */ /* 0x0004e20000000a00 */
[----:B-1----:R-:W-:Y:S02]  /*0050*/  IMAD.U32 R4, RZ, RZ, UR4 ;  /* 0x00000004ff047e24 */ /* 0x002fe4000f8e00ff */
[----:B--2---:R-:W-:-:S07]  /*0060*/  IMAD.U32 R5, RZ, RZ, UR5 ;  /* 0x00000005ff057e24 */ /* 0x004fce000f8e00ff */
[----:B------:R-:W-:-:S07]  /*0070*/  LEPC R20, `(.L_x_0) ;  /* 0x000000001014794e */ /* 0x000fce0000000000 */
[----:B0--3--:R-:W-:Y:S05]  /*0080*/  CALL.ABS.NOINC R2 ;  /* 0x0000000002007343 */ /* 0x009fea0003c00000 */
.L_x_0:
[----:B------:R-:W-:Y:S05]  /*0090*/  EXIT ;  /* 0x000000000000794d */ /* 0x000fea0003800000 */
.L_x_1:
[----:B------:R-:W-:-:S00]  /*00a0*/  BRA `(.L_x_1) ;  /* 0xfffffffc00fc7947 */ /* 0x000fc0000383ffff */
[----:B------:R-:W-:-:S00]  /*00b0*/  NOP ;  /* 0x0000000000007918 */ /* 0x000fc00000000000 */
        /* <DEDUP_REMOVED lines=12> */
.L_x_2:


//--------------------- .nv.global.init           --------------------------
	.section	.nv.global.init,"aw",@progbits
.nv.global.init:
	.type		$str,@object
	.size		$str,(.L_0 - $str)
$str:
        /*0000*/ 	.byte	0x48, 0x65, 0x6c, 0x6c, 0x6f, 0x20, 0x77, 0x6f, 0x72, 0x6c, 0x64, 0x20, 0x66, 0x72, 0x6f, 0x6d
        /*0010*/ 	.byte	0x20, 0x74, 0x68, 0x65, 0x20, 0x47, 0x50, 0x55, 0x0a, 0x00
.L_0:


//--------------------- .nv.shared.reserved.0     --------------------------
	.section	.nv.shared.reserved.0,"aw",@nobits
	.weak		__nv_reservedSMEM_offset_0_alias
	.size		__nv_reservedSMEM_offset_0_alias, 0, 64
	.other		__nv_reservedSMEM_offset_0_alias,@"STO_CUDA_RESERVED_SHARED STV_DEFAULT"
__nv_reservedSMEM_offset_0_alias:
	.zero		0
	.zero		64


//--------------------- .nv.constant0._Z8a_kernelv --------------------------
	.section	.nv.constant0._Z8a_kernelv,"a",@progbits
	.sectionflags	@""
	.align	4
.nv.constant0._Z8a_kernelv:
	.zero		896


//--------------------- SYMBOLS --------------------------

	.type		.nv.reservedSmem.offset0,@object
	.size		.nv.reservedSmem.offset0,0x4
	.type		vprintf,@function
